//
// Generated by NVIDIA NVVM Compiler
//
// Compiler Build ID: CL-36424714
// Cuda compilation tools, release 13.0, V13.0.88
// Based on NVVM 20.0.0
//

.version 9.0
.target sm_100
.address_size 64

	// .globl	_Z12conv_img_gpuPfS_S_iii

.visible .entry _Z12conv_img_gpuPfS_S_iii(
	.param .u64 .ptr .align 1 _Z12conv_img_gpuPfS_S_iii_param_0,
	.param .u64 .ptr .align 1 _Z12conv_img_gpuPfS_S_iii_param_1,
	.param .u64 .ptr .align 1 _Z12conv_img_gpuPfS_S_iii_param_2,
	.param .u32 _Z12conv_img_gpuPfS_S_iii_param_3,
	.param .u32 _Z12conv_img_gpuPfS_S_iii_param_4,
	.param .u32 _Z12conv_img_gpuPfS_S_iii_param_5
)
{


	ret;

}


// ===== COMPILED SASS (sm_100) =====

	.target	sm_100

	.elftype	@"ET_EXEC"


//--------------------- .note.nv.tkinfo           --------------------------
	.section	.note.nv.tkinfo,"",@"SHT_NOTE"
	.sectionflags	@"SHF_NOTE_NV_TKINFO"
	.tkinfo
        /*0018*/ 	.word	0x00000002
        /*0030*/ 	.string	""
        /*0030*/ 	.string	"ptxas"
        /*0030*/ 	.string	"Cuda compilation tools, release 13.0, V13.0.88"
        /*0030*/ 	.string	"Build cuda_13.0.r13.0/compiler.36424714_0"
        /*0030*/ 	.string	"-arch sm_100 -m 64 "



//--------------------- .note.nv.cuinfo           --------------------------
	.section	.note.nv.cuinfo,"",@"SHT_NOTE"
	.sectionflags	@"SHF_NOTE_NV_CUINFO"
        /*0018*/ 	.short	0x0002
        /*001a*/ 	.short	0x0064
        /*001c*/ 	.short	0x0082
	.zero		2


//--------------------- .nv.info                  --------------------------
	.section	.nv.info,"",@"SHT_CUDA_INFO"
	.align	4


	//----- nvinfo : EIATTR_REGCOUNT
	.align		4
        /*0000*/ 	.byte	0x04, 0x2f
        /*0002*/ 	.short	(.L_1 - .L_0)
	.align		4
.L_0:
        /*0004*/ 	.word	index@(_Z12conv_img_gpuPfS_S_iii)
        /*0008*/ 	.word	0x00000004


	//----- nvinfo : EIATTR_FRAME_SIZE
	.align		4
.L_1:
        /*000c*/ 	.byte	0x04, 0x11
        /*000e*/ 	.short	(.L_3 - .L_2)
	.align		4
.L_2:
        /*0010*/ 	.word	index@(_Z12conv_img_gpuPfS_S_iii)
        /*0014*/ 	.word	0x00000000


	//----- nvinfo : EIATTR_MIN_STACK_SIZE
	.align		4
.L_3:
        /*0018*/ 	.byte	0x04, 0x12
        /*001a*/ 	.short	(.L_5 - .L_4)
	.align		4
.L_4:
        /*001c*/ 	.word	index@(_Z12conv_img_gpuPfS_S_iii)
        /*0020*/ 	.word	0x00000000
.L_5:


//--------------------- .nv.compat                --------------------------
	.section	.nv.compat,"",@"SHT_CUDA_COMPAT_INFO"
	.align	4
        /*0000*/ 	.byte	0x02, 0x09, 0x00, 0x00, 0x02, 0x02, 0x01, 0x00, 0x02, 0x05, 0x05, 0x00, 0x03, 0x07, 0x01, 0x01
        /*0010*/ 	.byte	0x02, 0x03, 0x00, 0x00, 0x02, 0x06, 0x01, 0x00, 0x04, 0x0b, 0x08, 0x00, 0x09, 0x00, 0x00, 0x00
        /*0020*/ 	.byte	0x00, 0x00, 0x00, 0x00


//--------------------- .nv.info._Z12conv_img_gpuPfS_S_iii --------------------------
	.section	.nv.info._Z12conv_img_gpuPfS_S_iii,"",@"SHT_CUDA_INFO"
	.sectionflags	@""
	.align	4


	//----- nvinfo : EIATTR_CUDA_API_VERSION
	.align		4
        /*0000*/ 	.byte	0x04, 0x37
        /*0002*/ 	.short	(.L_7 - .L_6)
.L_6:
        /*0004*/ 	.word	0x00000082


	//----- nvinfo : EIATTR_KPARAM_INFO
	.align		4
.L_7:
        /*0008*/ 	.byte	0x04, 0x17
        /*000a*/ 	.short	(.L_9 - .L_8)
.L_8:
        /*000c*/ 	.word	0x00000000
        /*0010*/ 	.short	0x0005
        /*0012*/ 	.short	0x0020
        /*0014*/ 	.byte	0x00, 0xf0, 0x11, 0x00


	//----- nvinfo : EIATTR_KPARAM_INFO
	.align		4
.L_9:
        /*0018*/ 	.byte	0x04, 0x17
        /*001a*/ 	.short	(.L_11 - .L_10)
.L_10:
        /*001c*/ 	.word	0x00000000
        /*0020*/ 	.short	0x0004
        /*0022*/ 	.short	0x001c
        /*0024*/ 	.byte	0x00, 0xf0, 0x11, 0x00


	//----- nvinfo : EIATTR_KPARAM_INFO
	.align		4
.L_11:
        /*0028*/ 	.byte	0x04, 0x17
        /*002a*/ 	.short	(.L_13 - .L_12)
.L_12:
        /*002c*/ 	.word	0x00000000
        /*0030*/ 	.short	0x0003
        /*0032*/ 	.short	0x0018
        /*0034*/ 	.byte	0x00, 0xf0, 0x11, 0x00


	//----- nvinfo : EIATTR_KPARAM_INFO
	.align		4
.L_13:
        /*0038*/ 	.byte	0x04, 0x17
        /*003a*/ 	.short	(.L_15 - .L_14)
.L_14:
        /*003c*/ 	.word	0x00000000
        /*0040*/ 	.short	0x0002
        /*0042*/ 	.short	0x0010
        /*0044*/ 	.byte	0x00, 0xf5, 0x21, 0x00


	//----- nvinfo : EIATTR_KPARAM_INFO
	.align		4
.L_15:
        /*0048*/ 	.byte	0x04, 0x17
        /*004a*/ 	.short	(.L_17 - .L_16)
.L_16:
        /*004c*/ 	.word	0x00000000
        /*0050*/ 	.short	0x0001
        /*0052*/ 	.short	0x0008
        /*0054*/ 	.byte	0x00, 0xf5, 0x21, 0x00


	//----- nvinfo : EIATTR_KPARAM_INFO
	.align		4
.L_17:
        /*0058*/ 	.byte	0x04, 0x17
        /*005a*/ 	.short	(.L_19 - .L_18)
.L_18:
        /*005c*/ 	.word	0x00000000
        /*0060*/ 	.short	0x0000
        /*0062*/ 	.short	0x0000
        /*0064*/ 	.byte	0x00, 0xf5, 0x21, 0x00


	//----- nvinfo : EIATTR_SPARSE_MMA_MASK
	.align		4
.L_19:
        /*0068*/ 	.byte	0x03, 0x50
        /*006a*/ 	.short	0x0000


	//----- nvinfo : EIATTR_MAXREG_COUNT
	.align		4
        /*006c*/ 	.byte	0x03, 0x1b
        /*006e*/ 	.short	0x00ff


	//----- nvinfo : EIATTR_MERCURY_ISA_VERSION
	.align		4
        /*0070*/ 	.byte	0x03, 0x5f
        /*0072*/ 	.short	0x0101


	//----- nvinfo : EIATTR_VRC_CTA_INIT_COUNT
	.align		4
        /*0074*/ 	.byte	0x02, 0x4a
	.zero		1
	.zero		1


	//----- nvinfo : EIATTR_EXIT_INSTR_OFFSETS
	.align		4
        /*0078*/ 	.byte	0x04, 0x1c
        /*007a*/ 	.short	(.L_21 - .L_20)


	//   ....[0]....
.L_20:
        /*007c*/ 	.word	0x00000010


	//----- nvinfo : EIATTR_CBANK_PARAM_SIZE
	.align		4
.L_21:
        /*0080*/ 	.byte	0x03, 0x19
        /*0082*/ 	.short	0x0024


	//----- nvinfo : EIATTR_PARAM_CBANK
	.align		4
        /*0084*/ 	.byte	0x04, 0x0a
        /*0086*/ 	.short	(.L_23 - .L_22)
	.align		4
.L_22:
        /*0088*/ 	.word	index@(.nv.constant0._Z12conv_img_gpuPfS_S_iii)
        /*008c*/ 	.short	0x0380
        /*008e*/ 	.short	0x0024


	//----- nvinfo : EIATTR_SW_WAR
	.align		4
.L_23:
        /*0090*/ 	.byte	0x04, 0x36
        /*0092*/ 	.short	(.L_25 - .L_24)
.L_24:
        /*0094*/ 	.word	0x00000008
.L_25:


//--------------------- .nv.callgraph             --------------------------
	.section	.nv.callgraph,"",@"SHT_CUDA_CALLGRAPH"
	.align	4
	.sectionentsize	8
	.align		4
        /*0000*/ 	.word	0x00000000
	.align		4
        /*0004*/ 	.word	0xffffffff
	.align		4
        /*0008*/ 	.word	0x00000000
	.align		4
        /*000c*/ 	.word	0xfffffffe
	.align		4
        /*0010*/ 	.word	0x00000000
	.align		4
        /*0014*/ 	.word	0xfffffffd
	.align		4
        /*0018*/ 	.word	0x00000000
	.align		4
        /*001c*/ 	.word	0xfffffffc


//--------------------- .text._Z12conv_img_gpuPfS_S_iii --------------------------
	.section	.text._Z12conv_img_gpuPfS_S_iii,"ax",@progbits
	.align	128
        .global         _Z12conv_img_gpuPfS_S_iii
        .type           _Z12conv_img_gpuPfS_S_iii,@function
        .size           _Z12conv_img_gpuPfS_S_iii,(.L_x_1 - _Z12conv_img_gpuPfS_S_iii)
        .other          _Z12conv_img_gpuPfS_S_iii,@"STO_CUDA_ENTRY STV_DEFAULT"
_Z12conv_img_gpuPfS_S_iii:
.text._Z12conv_img_gpuPfS_S_iii:
[----:B------:R-:W-:Y:S01]  /*0000*/  LDC R1, c[0x0][0x37c] ;  /* 0x0000df00ff017b82 */ /* 0x000fe20000000800 */
[----:B------:R-:W-:Y:S05]  /*0010*/  EXIT ;  /* 0x000000000000794d */ /* 0x000fea0003800000 */
.L_x_0:
[----:B------:R-:W-:-:S00]  /*0020*/  BRA `(.L_x_0) ;  /* 0xfffffffc00fc7947 */ /* 0x000fc0000383ffff */
[----:B------:R-:W-:-:S00]  /*0030*/  NOP ;  /* 0x0000000000007918 */ /* 0x000fc00000000000 */
        /* <DEDUP_REMOVED lines=12> */
.L_x_1:


//--------------------- .nv.shared.reserved.0     --------------------------
	.section	.nv.shared.reserved.0,"aw",@nobits
	.weak		__nv_reservedSMEM_offset_0_alias
	.size		__nv_reservedSMEM_offset_0_alias, 0, 64
	.other		__nv_reservedSMEM_offset_0_alias,@"STO_CUDA_RESERVED_SHARED STV_DEFAULT"
__nv_reservedSMEM_offset_0_alias:
	.zero		0
	.zero		64


//--------------------- .nv.constant0._Z12conv_img_gpuPfS_S_iii --------------------------
	.section	.nv.constant0._Z12conv_img_gpuPfS_S_iii,"a",@progbits
	.sectionflags	@""
	.align	4
.nv.constant0._Z12conv_img_gpuPfS_S_iii:
	.zero		932


//--------------------- SYMBOLS --------------------------

	.type		.nv.reservedSmem.offset0,@object
	.size		.nv.reservedSmem.offset0,0x4
